	.headerflags	@"EF_CUDA_TEXMODE_UNIFIED EF_CUDA_64BIT_ADDRESS EF_CUDA_ACCELERATORS EF_CUDA_SM90 EF_CUDA_VIRTUAL_SM(EF_CUDA_SM90)"
	.elftype	@"ET_EXEC"


//--------------------- .nv.info                  --------------------------
	.section	.nv.info,"",@"SHT_CUDA_INFO"
	.align	4


	//----- nvinfo : EIATTR_REGCOUNT
	.align		4
        /*0000*/ 	.byte	0x04, 0x2f
        /*0002*/ 	.short	(.L_1 - .L_0)
	.align		4
.L_0:
        /*0004*/ 	.word	index@(triton_poi_fused_convolution_12)
        /*0008*/ 	.word	0x00000020


	//----- nvinfo : EIATTR_MIN_STACK_SIZE
	.align		4
.L_1:
        /*000c*/ 	.byte	0x04, 0x12
        /*000e*/ 	.short	(.L_3 - .L_2)
	.align		4
.L_2:
        /*0010*/ 	.word	index@(triton_poi_fused_convolution_12)
        /*0014*/ 	.word	0x00000000


	//----- nvinfo : EIATTR_FRAME_SIZE
	.align		4
.L_3:
        /*0018*/ 	.byte	0x04, 0x11
        /*001a*/ 	.short	(.L_5 - .L_4)
	.align		4
.L_4:
        /*001c*/ 	.word	index@(triton_poi_fused_convolution_12)
        /*0020*/ 	.word	0x00000000


	//----- nvinfo : EIATTR_MIN_STACK_SIZE
	.align		4
.L_5:
        /*0024*/ 	.byte	0x04, 0x12
        /*0026*/ 	.short	(.L_7 - .L_6)
	.align		4
.L_6:
        /*0028*/ 	.word	index@(triton_poi_fused_convolution_12)
        /*002c*/ 	.word	0x00000000
.L_7:


//--------------------- .nv.info.triton_poi_fused_convolution_12 --------------------------
	.section	.nv.info.triton_poi_fused_convolution_12,"",@"SHT_CUDA_INFO"
	.sectionflags	@""
	.align	4


	//----- nvinfo : EIATTR_CUDA_API_VERSION
	.align		4
        /*0000*/ 	.byte	0x04, 0x37
        /*0002*/ 	.short	(.L_9 - .L_8)
.L_8:
        /*0004*/ 	.word	0x0000007c


	//----- nvinfo : EIATTR_KPARAM_INFO
	.align		4
.L_9:
        /*0008*/ 	.byte	0x04, 0x17
        /*000a*/ 	.short	(.L_11 - .L_10)
.L_10:
        /*000c*/ 	.word	0x00000000
        /*0010*/ 	.short	0x0004
        /*0012*/ 	.short	0x001c
        /*0014*/ 	.byte	0x00, 0xf0, 0x11, 0x00


	//----- nvinfo : EIATTR_KPARAM_INFO
	.align		4
.L_11:
        /*0018*/ 	.byte	0x04, 0x17
        /*001a*/ 	.short	(.L_13 - .L_12)
.L_12:
        /*001c*/ 	.word	0x00000000
        /*0020*/ 	.short	0x0003
        /*0022*/ 	.short	0x0018
        /*0024*/ 	.byte	0x00, 0xf0, 0x11, 0x00


	//----- nvinfo : EIATTR_KPARAM_INFO
	.align		4
.L_13:
        /*0028*/ 	.byte	0x04, 0x17
        /*002a*/ 	.short	(.L_15 - .L_14)
.L_14:
        /*002c*/ 	.word	0x00000000
        /*0030*/ 	.short	0x0002
        /*0032*/ 	.short	0x0010
        /*0034*/ 	.byte	0x00, 0xf4, 0x21, 0x00


	//----- nvinfo : EIATTR_KPARAM_INFO
	.align		4
.L_15:
        /*0038*/ 	.byte	0x04, 0x17
        /*003a*/ 	.short	(.L_17 - .L_16)
.L_16:
        /*003c*/ 	.word	0x00000000
        /*0040*/ 	.short	0x0001
        /*0042*/ 	.short	0x0008
        /*0044*/ 	.byte	0x00, 0xf4, 0x21, 0x00


	//----- nvinfo : EIATTR_KPARAM_INFO
	.align		4
.L_17:
        /*0048*/ 	.byte	0x04, 0x17
        /*004a*/ 	.short	(.L_19 - .L_18)
.L_18:
        /*004c*/ 	.word	0x00000000
        /*0050*/ 	.short	0x0000
        /*0052*/ 	.short	0x0000
        /*0054*/ 	.byte	0x00, 0xf4, 0x21, 0x00


	//----- nvinfo : EIATTR_SPARSE_MMA_MASK
	.align		4
.L_19:
        /*0058*/ 	.byte	0x03, 0x50
        /*005a*/ 	.short	0x0000


	//----- nvinfo : EIATTR_MAXREG_COUNT
	.align		4
        /*005c*/ 	.byte	0x03, 0x1b
        /*005e*/ 	.short	0x00ff


	//----- nvinfo : EIATTR_EXIT_INSTR_OFFSETS
	.align		4
        /*0060*/ 	.byte	0x04, 0x1c
        /*0062*/ 	.short	(.L_21 - .L_20)


	//   ....[0]....
.L_20:
        /*0064*/ 	.word	0x00000b30


	//   ....[1]....
        /*0068*/ 	.word	0x00000b50


	//----- nvinfo : EIATTR_REQNTID
	.align		4
.L_21:
        /*006c*/ 	.byte	0x04, 0x10
        /*006e*/ 	.short	(.L_23 - .L_22)
.L_22:
        /*0070*/ 	.word	0x00000100
        /*0074*/ 	.word	0x00000001
        /*0078*/ 	.word	0x00000001


	//----- nvinfo : EIATTR_CBANK_PARAM_SIZE
	.align		4
.L_23:
        /*007c*/ 	.byte	0x03, 0x19
        /*007e*/ 	.short	0x0020


	//----- nvinfo : EIATTR_PARAM_CBANK
	.align		4
        /*0080*/ 	.byte	0x04, 0x0a
        /*0082*/ 	.short	(.L_25 - .L_24)
	.align		4
.L_24:
        /*0084*/ 	.word	index@(.nv.constant0.triton_poi_fused_convolution_12)
        /*0088*/ 	.short	0x0210
        /*008a*/ 	.short	0x0020


	//----- nvinfo : EIATTR_SW_WAR
	.align		4
.L_25:
        /*008c*/ 	.byte	0x04, 0x36
        /*008e*/ 	.short	(.L_27 - .L_26)
.L_26:
        /*0090*/ 	.word	0x00000008
.L_27:


//--------------------- .nv.callgraph             --------------------------
	.section	.nv.callgraph,"",@"SHT_CUDA_CALLGRAPH"
	.align	4
	.sectionentsize	8
	.align		4
        /*0000*/ 	.word	0x00000000
	.align		4
        /*0004*/ 	.word	0xffffffff
	.align		4
        /*0008*/ 	.word	0x00000000
	.align		4
        /*000c*/ 	.word	0xfffffffe
	.align		4
        /*0010*/ 	.word	0x00000000
	.align		4
        /*0014*/ 	.word	0xfffffffd
	.align		4
        /*0018*/ 	.word	0x00000000
	.align		4
        /*001c*/ 	.word	0xfffffffc


//--------------------- .text.triton_poi_fused_convolution_12 --------------------------
	.section	.text.triton_poi_fused_convolution_12,"ax",@progbits
	.sectionflags	@"SHF_BARRIERS=1"
	.align	128
        .global         triton_poi_fused_convolution_12
        .type           triton_poi_fused_convolution_12,@function
        .size           triton_poi_fused_convolution_12,(.L_x_1 - triton_poi_fused_convolution_12)
        .other          triton_poi_fused_convolution_12,@"STO_CUDA_ENTRY STV_DEFAULT"
triton_poi_fused_convolution_12:
.text.triton_poi_fused_convolution_12:
[----:B------:R-:W0:Y:S02]  /*0000*/  LDC R1, c[0x0][0x28] ;  /* 0x00000a00ff017b82 */ /* 0x000e240000000800 */
[----:B------:R-:W1:Y:S01]  /*0010*/  S2R R3, SR_TID.X ;  /* 0x0000000000037919 */ /* 0x000e620000002100 */
[----:B------:R-:W2:Y:S01]  /*0020*/  LDC.64 R22, c[0x0][0x210] ;  /* 0x00008400ff167b82 */ /* 0x000ea20000000a00 */
[----:B------:R-:W-:Y:S01]  /*0030*/  ULDC.64 UR6, c[0x0][0x208] ;  /* 0x0000820000067ab9 */ /* 0x000fe20000000a00 */
[----:B------:R-:W3:Y:S01]  /*0040*/  S2R R0, SR_CTAID.Y ;  /* 0x0000000000007919 */ /* 0x000ee20000002600 */
[----:B------:R-:W4:Y:S01]  /*0050*/  S2R R7, SR_CTAID.X ;  /* 0x0000000000077919 */ /* 0x000f220000002500 */
[----:B-1----:R-:W-:Y:S01]  /*0060*/  IMAD.SHL.U32 R21, R3, 0x4, RZ ;  /* 0x0000000403157824 */ /* 0x002fe200078e00ff */
[----:B------:R-:W-:Y:S02]  /*0070*/  SHF.R.U32.HI R13, RZ, 0x6, R3 ;  /* 0x00000006ff0d7819 */ /* 0x000fe40000011603 */
[----:B---3--:R-:W-:Y:S02]  /*0080*/  SHF.R.S32.HI R10, RZ, 0x17, R0 ;  /* 0x00000017ff0a7819 */ /* 0x008fe40000011400 */
[----:B------:R-:W-:-:S02]  /*0090*/  LOP3.LUT R5, R21, 0xfc, RZ, 0xc0, !PT ;  /* 0x000000fc15057812 */ /* 0x000fc400078ec0ff */
[----:B------:R-:W-:Y:S02]  /*00a0*/  SGXT R10, R10, 0x1 ;  /* 0x000000010a0a781a */ /* 0x000fe40000000200 */
[----:B------:R-:W-:Y:S02]  /*00b0*/  PRMT R5, R5, 0x6540, R0 ;  /* 0x0000654005057816 */ /* 0x000fe40000000000 */
[----:B------:R-:W-:Y:S02]  /*00c0*/  SGXT.U32 R13, R13, 0x2 ;  /* 0x000000020d0d781a */ /* 0x000fe40000000000 */
[----:B------:R-:W-:-:S04]  /*00d0*/  LEA.HI R4, R10, R5, RZ, 0x8 ;  /* 0x000000050a047211 */ /* 0x000fc800078f40ff */
[----:B------:R-:W-:-:S05]  /*00e0*/  LOP3.LUT R2, R4, 0xffffff00, RZ, 0xc0, !PT ;  /* 0xffffff0004027812 */ /* 0x000fca00078ec0ff */
[----:B------:R-:W-:Y:S01]  /*00f0*/  IMAD.IADD R6, R5, 0x1, -R2 ;  /* 0x0000000105067824 */ /* 0x000fe200078e0a02 */
[----:B------:R-:W-:Y:S01]  /*0100*/  SHF.R.S32.HI R5, RZ, 0x8, R4 ;  /* 0x00000008ff057819 */ /* 0x000fe20000011404 */
[----:B----4-:R-:W-:Y:S01]  /*0110*/  IMAD.SHL.U32 R2, R7, 0x10, RZ ;  /* 0x0000001007027824 */ /* 0x010fe200078e00ff */
[----:B------:R-:W1:Y:S03]  /*0120*/  S2UR UR5, SR_CgaCtaId ;  /* 0x00000000000579c3 */ /* 0x000e660000008800 */
[----:B------:R-:W-:Y:S01]  /*0130*/  IMAD R12, R5, 0x2400, R6 ;  /* 0x00002400050c7824 */ /* 0x000fe200078e0206 */
[----:B------:R-:W-:Y:S02]  /*0140*/  LOP3.LUT R4, R2, R13, RZ, 0xfc, !PT ;  /* 0x0000000d02047212 */ /* 0x000fe400078efcff */
[----:B------:R-:W-:Y:S02]  /*0150*/  CS2R R6, SRZ ;  /* 0x0000000000067805 */ /* 0x000fe4000001ff00 */
[C---:B------:R-:W-:Y:S01]  /*0160*/  ISETP.GE.AND P0, PT, R4.reuse, 0x24, PT ;  /* 0x000000240400780c */ /* 0x040fe20003f06270 */
[----:B------:R-:W-:Y:S01]  /*0170*/  IMAD R9, R4, 0x100, R12 ;  /* 0x0000010004097824 */ /* 0x000fe200078e020c */
[----:B------:R-:W-:-:S03]  /*0180*/  CS2R R4, SRZ ;  /* 0x0000000000047805 */ /* 0x000fc6000001ff00 */
[----:B--2---:R-:W-:Y:S01]  /*0190*/  IMAD.WIDE R8, R9, 0x4, R22 ;  /* 0x0000000409087825 */ /* 0x004fe200078e0216 */
[----:B------:R-:W-:Y:S02]  /*01a0*/  LOP3.LUT R17, R2, 0x4, R13, 0xfe, !PT ;  /* 0x0000000402117812 */ /* 0x000fe400078efe0d */
[----:B------:R-:W-:Y:S02]  /*01b0*/  LOP3.LUT R25, R2, 0x8, R13, 0xfe, !PT ;  /* 0x0000000802197812 */ /* 0x000fe400078efe0d */
[----:B------:R-:W-:-:S03]  /*01c0*/  LOP3.LUT R15, R2, 0xc, R13, 0xfe, !PT ;  /* 0x0000000c020f7812 */ /* 0x000fc600078efe0d */
[----:B------:R2:W3:Y:S01]  /*01d0*/  @!P0 LDG.E.EL.128 R4, desc[UR6][R8.64] ;  /* 0x0000000608048981 */ /* 0x0004e2000c2e1d00 */
[----:B------:R-:W-:Y:S01]  /*01e0*/  ISETP.GE.AND P0, PT, R17, 0x24, PT ;  /* 0x000000241100780c */ /* 0x000fe20003f06270 */
[----:B------:R-:W-:Y:S01]  /*01f0*/  UMOV UR4, 0x400 ;  /* 0x0000040000047882 */ /* 0x000fe20000000000 */
[----:B------:R-:W-:Y:S01]  /*0200*/  ISETP.GE.AND P1, PT, R25, 0x24, PT ;  /* 0x000000241900780c */ /* 0x000fe20003f26270 */
[--C-:B------:R-:W-:Y:S01]  /*0210*/  IMAD R17, R17, 0x100, R12.reuse ;  /* 0x0000010011117824 */ /* 0x100fe200078e020c */
[----:B------:R-:W-:Y:S01]  /*0220*/  ISETP.GE.AND P2, PT, R15, 0x24, PT ;  /* 0x000000240f00780c */ /* 0x000fe20003f46270 */
[----:B------:R-:W-:Y:S01]  /*0230*/  IMAD R25, R25, 0x100, R12 ;  /* 0x0000010019197824 */ /* 0x000fe200078e020c */
[----:B------:R-:W-:Y:S01]  /*0240*/  PRMT R28, R3, 0x6540, R0 ;  /* 0x00006540031c7816 */ /* 0x000fe20000000000 */
[----:B------:R-:W-:Y:S01]  /*0250*/  IMAD R15, R15, 0x100, R12 ;  /* 0x000001000f0f7824 */ /* 0x000fe200078e020c */
[----:B-1----:R-:W-:Y:S01]  /*0260*/  UPRMT UR4, UR5, 0x654, UR4 ;  /* 0x0000065405047896 */ /* 0x002fe20008000004 */
[----:B--2---:R-:W-:Y:S01]  /*0270*/  IMAD.SHL.U32 R9, R3, 0x40, RZ ;  /* 0x0000004003097824 */ /* 0x004fe200078e00ff */
[----:B------:R-:W-:Y:S01]  /*0280*/  LEA.HI R10, R10, R28, RZ, 0x8 ;  /* 0x0000001c0a0a7211 */ /* 0x000fe200078f40ff */
[----:B------:R-:W-:-:S03]  /*0290*/  IMAD.WIDE R24, R25, 0x4, R22 ;  /* 0x0000000419187825 */ /* 0x000fc600078e0216 */
[----:B------:R-:W-:Y:S02]  /*02a0*/  LOP3.LUT R12, R9, 0xfc0, RZ, 0xc0, !PT ;  /* 0x00000fc0090c7812 */ /* 0x000fe400078ec0ff */
[----:B------:R-:W-:Y:S02]  /*02b0*/  CS2R R8, SRZ ;  /* 0x0000000000087805 */ /* 0x000fe4000001ff00 */
[----:B------:R-:W-:Y:S02]  /*02c0*/  LOP3.LUT R11, R10, 0xffffff00, RZ, 0xc0, !PT ;  /* 0xffffff000a0b7812 */ /* 0x000fe400078ec0ff */
[C---:B------:R-:W-:Y:S02]  /*02d0*/  LOP3.LUT R16, R12.reuse, 0x10, RZ, 0xfc, !PT ;  /* 0x000000100c107812 */ /* 0x040fe400078efcff */
[----:B------:R-:W-:Y:S01]  /*02e0*/  LOP3.LUT R13, R12, R13, RZ, 0xfc, !PT ;  /* 0x0000000d0c0d7212 */ /* 0x000fe200078efcff */
[----:B------:R-:W-:Y:S01]  /*02f0*/  IMAD.IADD R28, R28, 0x1, -R11 ;  /* 0x000000011c1c7824 */ /* 0x000fe200078e0a0b */
[----:B------:R-:W-:-:S02]  /*0300*/  LEA.HI R14, R12, UR4, RZ, 0x1e ;  /* 0x000000040c0e7c11 */ /* 0x000fc4000f8ff0ff */
[----:B------:R-:W-:Y:S02]  /*0310*/  CS2R R10, SRZ ;  /* 0x00000000000a7805 */ /* 0x000fe4000001ff00 */
[C---:B------:R-:W-:Y:S02]  /*0320*/  LOP3.LUT R18, R12.reuse, 0x20, RZ, 0xfc, !PT ;  /* 0x000000200c127812 */ /* 0x040fe400078efcff */
[----:B------:R-:W-:Y:S01]  /*0330*/  LOP3.LUT R12, R12, 0x30, RZ, 0xfc, !PT ;  /* 0x000000300c0c7812 */ /* 0x000fe200078efcff */
[C---:B------:R-:W-:Y:S01]  /*0340*/  IMAD R29, R13.reuse, 0x4, R14 ;  /* 0x000000040d1d7824 */ /* 0x040fe200078e020e */
[----:B------:R-:W-:Y:S02]  /*0350*/  LEA.HI R16, R16, UR4, RZ, 0x1e ;  /* 0x0000000410107c11 */ /* 0x000fe4000f8ff0ff */
[----:B------:R-:W-:Y:S02]  /*0360*/  LEA.HI R18, R18, UR4, RZ, 0x1e ;  /* 0x0000000412127c11 */ /* 0x000fe4000f8ff0ff */
[----:B------:R-:W-:Y:S01]  /*0370*/  LEA.HI R12, R12, UR4, RZ, 0x1e ;  /* 0x000000040c0c7c11 */ /* 0x000fe2000f8ff0ff */
[----:B------:R-:W-:-:S02]  /*0380*/  IMAD R26, R13, 0x4, R16 ;  /* 0x000000040d1a7824 */ /* 0x000fc400078e0210 */
[----:B------:R-:W-:-:S04]  /*0390*/  IMAD.WIDE R16, R17, 0x4, R22 ;  /* 0x0000000411107825 */ /* 0x000fc800078e0216 */
[C---:B------:R-:W-:Y:S01]  /*03a0*/  IMAD R27, R13.reuse, 0x4, R18 ;  /* 0x000000040d1b7824 */ /* 0x040fe200078e0212 */
[----:B------:R1:W2:Y:S01]  /*03b0*/  @!P0 LDG.E.EL.128 R8, desc[UR6][R16.64] ;  /* 0x0000000610088981 */ /* 0x0002a2000c2e1d00 */
[----:B------:R-:W-:Y:S01]  /*03c0*/  IMAD R20, R13, 0x4, R12 ;  /* 0x000000040d147824 */ /* 0x000fe200078e020c */
[----:B------:R-:W-:Y:S01]  /*03d0*/  CS2R R12, SRZ ;  /* 0x00000000000c7805 */ /* 0x000fe2000001ff00 */
[----:B------:R-:W-:Y:S01]  /*03e0*/  IMAD.WIDE R22, R15, 0x4, R22 ;  /* 0x000000040f167825 */ /* 0x000fe200078e0216 */
[----:B------:R-:W-:Y:S02]  /*03f0*/  CS2R R14, SRZ ;  /* 0x00000000000e7805 */ /* 0x000fe4000001ff00 */
[----:B------:R-:W-:Y:S02]  /*0400*/  CS2R R18, SRZ ;  /* 0x0000000000127805 */ /* 0x000fe4000001ff00 */
[----:B-1----:R-:W-:Y:S02]  /*0410*/  CS2R R16, SRZ ;  /* 0x0000000000107805 */ /* 0x002fe4000001ff00 */
[----:B------:R1:W4:Y:S04]  /*0420*/  @!P1 LDG.E.EL.128 R12, desc[UR6][R24.64] ;  /* 0x00000006180c9981 */ /* 0x000328000c2e1d00 */
[----:B------:R-:W5:Y:S01]  /*0430*/  @!P2 LDG.E.EL.128 R16, desc[UR6][R22.64] ;  /* 0x000000061610a981 */ /* 0x000f62000c2e1d00 */
[----:B-1----:R-:W1:Y:S02]  /*0440*/  LDC.64 R24, c[0x0][0x218] ;  /* 0x00008600ff187b82 */ /* 0x002e640000000a00 */
[----:B-1----:R-:W-:Y:S01]  /*0450*/  IMAD.WIDE R24, R28, 0x4, R24 ;  /* 0x000000041c187825 */ /* 0x002fe200078e0218 */
[----:B---3--:R-:W-:Y:S04]  /*0460*/  STS [R29], R4 ;  /* 0x000000041d007388 */ /* 0x008fe80000000800 */
[----:B------:R-:W-:Y:S04]  /*0470*/  STS [R26+0x40], R5 ;  /* 0x000040051a007388 */ /* 0x000fe80000000800 */
[----:B------:R-:W-:Y:S04]  /*0480*/  STS [R27+0x80], R6 ;  /* 0x000080061b007388 */ /* 0x000fe80000000800 */
[----:B------:R-:W-:Y:S04]  /*0490*/  STS [R20+0xc0], R7 ;  /* 0x0000c00714007388 */ /* 0x000fe80000000800 */
[----:B--2---:R1:W-:Y:S04]  /*04a0*/  STS [R29+0x10], R8 ;  /* 0x000010081d007388 */ /* 0x0043e80000000800 */
[----:B------:R-:W-:Y:S04]  /*04b0*/  STS [R26+0x50], R9 ;  /* 0x000050091a007388 */ /* 0x000fe80000000800 */
[----:B------:R2:W-:Y:S04]  /*04c0*/  STS [R27+0x90], R10 ;  /* 0x0000900a1b007388 */ /* 0x0005e80000000800 */
[----:B------:R3:W-:Y:S04]  /*04d0*/  STS [R20+0xd0], R11 ;  /* 0x0000d00b14007388 */ /* 0x0007e80000000800 */
[----:B----4-:R-:W-:Y:S04]  /*04e0*/  STS [R29+0x20], R12 ;  /* 0x0000200c1d007388 */ /* 0x010fe80000000800 */
[----:B------:R-:W-:Y:S04]  /*04f0*/  STS [R26+0x60], R13 ;  /* 0x0000600d1a007388 */ /* 0x000fe80000000800 */
[----:B------:R-:W-:Y:S04]  /*0500*/  STS [R27+0xa0], R14 ;  /* 0x0000a00e1b007388 */ /* 0x000fe80000000800 */
[----:B------:R-:W-:Y:S04]  /*0510*/  STS [R20+0xe0], R15 ;  /* 0x0000e00f14007388 */ /* 0x000fe80000000800 */
[----:B-----5:R4:W-:Y:S04]  /*0520*/  STS [R29+0x30], R16 ;  /* 0x000030101d007388 */ /* 0x0209e80000000800 */
[----:B------:R5:W-:Y:S04]  /*0530*/  STS [R26+0x70], R17 ;  /* 0x000070111a007388 */ /* 0x000be80000000800 */
[----:B------:R-:W-:Y:S04]  /*0540*/  STS [R27+0xb0], R18 ;  /* 0x0000b0121b007388 */ /* 0x000fe80000000800 */
[----:B------:R-:W-:Y:S01]  /*0550*/  STS [R20+0xf0], R19 ;  /* 0x0000f01314007388 */ /* 0x000fe20000000800 */
[----:B------:R-:W-:Y:S06]  /*0560*/  BAR.SYNC.DEFER_BLOCKING 0x0 ;  /* 0x0000000000007b1d */ /* 0x000fec0000010000 */
[----:B-1----:R1:W5:Y:S01]  /*0570*/  LDG.E.EL R8, desc[UR6][R24.64] ;  /* 0x0000000618087981 */ /* 0x002362000c2e1900 */
[----:B--2---:R-:W2:Y:S01]  /*0580*/  S2R R10, SR_TID.X ;  /* 0x00000000000a7919 */ /* 0x004ea20000002100 */
[----:B------:R-:W-:-:S04]  /*0590*/  LOP3.LUT R4, R21, 0x3fc, RZ, 0xc0, !PT ;  /* 0x000003fc15047812 */ /* 0x000fc800078ec0ff */
[C---:B------:R-:W-:Y:S02]  /*05a0*/  LOP3.LUT R5, R4.reuse, 0x400, RZ, 0xfc, !PT ;  /* 0x0000040004057812 */ /* 0x040fe400078efcff */
[C---:B------:R-:W-:Y:S02]  /*05b0*/  LOP3.LUT R6, R4.reuse, 0x800, RZ, 0xfc, !PT ;  /* 0x0000080004067812 */ /* 0x040fe400078efcff */
[----:B------:R-:W-:Y:S02]  /*05c0*/  LOP3.LUT R7, R4, 0xc00, RZ, 0xfc, !PT ;  /* 0x00000c0004077812 */ /* 0x000fe400078efcff */
[----:B------:R-:W-:Y:S02]  /*05d0*/  SHF.R.U32.HI R5, RZ, 0x2, R5 ;  /* 0x00000002ff057819 */ /* 0x000fe40000011605 */
[----:B------:R-:W-:Y:S02]  /*05e0*/  SHF.R.U32.HI R6, RZ, 0x2, R6 ;  /* 0x00000002ff067819 */ /* 0x000fe40000011606 */
[----:B------:R-:W-:-:S02]  /*05f0*/  SHF.R.U32.HI R7, RZ, 0x2, R7 ;  /* 0x00000002ff077819 */ /* 0x000fc40000011607 */
[----:B---3--:R-:W-:Y:S02]  /*0600*/  SHF.R.U32.HI R11, RZ, 0x2, R3 ;  /* 0x00000002ff0b7819 */ /* 0x008fe40000011603 */
[----:B------:R-:W-:Y:S02]  /*0610*/  LOP3.LUT R3, R3, 0xfc, RZ, 0xc0, !PT ;  /* 0x000000fc03037812 */ /* 0x000fe400078ec0ff */
[----:B------:R-:W-:Y:S02]  /*0620*/  LOP3.LUT R5, R5, 0x1fc, RZ, 0xc0, !PT ;  /* 0x000001fc05057812 */ /* 0x000fe400078ec0ff */
[----:B------:R-:W-:Y:S02]  /*0630*/  LOP3.LUT R6, R6, 0x2fc, RZ, 0xc0, !PT ;  /* 0x000002fc06067812 */ /* 0x000fe400078ec0ff */
[----:B------:R-:W-:Y:S01]  /*0640*/  LOP3.LUT R9, R7, 0x3fc, RZ, 0xc0, !PT ;  /* 0x000003fc07097812 */ /* 0x000fe200078ec0ff */
[----:B------:R-:W-:Y:S02]  /*0650*/  VIADD R3, R3, UR4 ;  /* 0x0000000403037c36 */ /* 0x000fe40008000000 */
[----:B------:R-:W-:-:S02]  /*0660*/  VIADD R5, R5, UR4 ;  /* 0x0000000405057c36 */ /* 0x000fc40008000000 */
[----:B------:R-:W-:Y:S02]  /*0670*/  VIADD R7, R6, UR4 ;  /* 0x0000000406077c36 */ /* 0x000fe40008000000 */
[----:B------:R-:W-:Y:S02]  /*0680*/  VIADD R9, R9, UR4 ;  /* 0x0000000409097c36 */ /* 0x000fe40008000000 */
[C---:B----4-:R-:W-:Y:S02]  /*0690*/  IMAD R16, R4.reuse, 0x4, R3 ;  /* 0x0000000404107824 */ /* 0x050fe400078e0203 */
[C---:B-----5:R-:W-:Y:S02]  /*06a0*/  IMAD R17, R4.reuse, 0x4, R5 ;  /* 0x0000000404117824 */ /* 0x060fe400078e0205 */
[C---:B------:R-:W-:Y:S02]  /*06b0*/  IMAD R22, R4.reuse, 0x4, R7 ;  /* 0x0000000404167824 */ /* 0x040fe400078e0207 */
[----:B-1----:R-:W-:Y:S01]  /*06c0*/  IMAD R24, R4, 0x4, R9 ;  /* 0x0000000404187824 */ /* 0x002fe200078e0209 */
[----:B------:R-:W-:Y:S01]  /*06d0*/  LOP3.LUT R2, R2, 0xc, R21, 0xf8, !PT ;  /* 0x0000000c02027812 */ /* 0x000fe200078ef815 */
[----:B------:R-:W-:Y:S01]  /*06e0*/  LDS R12, [R16] ;  /* 0x00000000100c7984 */ /* 0x000fe20000000800 */
[----:B--2---:R-:W-:-:S02]  /*06f0*/  LOP3.LUT R26, R10, 0xff, RZ, 0xc0, !PT ;  /* 0x000000ff0a1a7812 */ /* 0x004fc400078ec0ff */
[----:B------:R-:W-:Y:S01]  /*0700*/  SHF.R.U32.HI R23, RZ, 0x2, R10 ;  /* 0x00000002ff177819 */ /* 0x000fe2000001160a */
[----:B------:R-:W-:Y:S01]  /*0710*/  LDS R13, [R16+0x4] ;  /* 0x00000400100d7984 */ /* 0x000fe20000000800 */
[----:B------:R-:W-:-:S03]  /*0720*/  SGXT.U32 R3, R11, 0x6 ;  /* 0x000000060b03781a */ /* 0x000fc60000000000 */
[----:B------:R-:W-:Y:S04]  /*0730*/  LDS R14, [R16+0x8] ;  /* 0x00000800100e7984 */ /* 0x000fe80000000800 */
[----:B------:R-:W-:Y:S04]  /*0740*/  LDS R15, [R16+0xc] ;  /* 0x00000c00100f7984 */ /* 0x000fe80000000800 */
[----:B------:R-:W-:Y:S04]  /*0750*/  LDS R4, [R17+0x1000] ;  /* 0x0010000011047984 */ /* 0x000fe80000000800 */
[----:B------:R-:W-:Y:S04]  /*0760*/  LDS R5, [R17+0x1004] ;  /* 0x0010040011057984 */ /* 0x000fe80000000800 */
[----:B------:R-:W-:Y:S04]  /*0770*/  LDS R6, [R17+0x1008] ;  /* 0x0010080011067984 */ /* 0x000fe80000000800 */
[----:B------:R1:W-:Y:S04]  /*0780*/  LDS R7, [R17+0x100c] ;  /* 0x00100c0011077984 */ /* 0x0003e80000000800 */
[----:B------:R-:W-:Y:S04]  /*0790*/  LDS R29, [R22+0x2000] ;  /* 0x00200000161d7984 */ /* 0x000fe80000000800 */
[----:B------:R-:W-:Y:S04]  /*07a0*/  LDS R9, [R22+0x2004] ;  /* 0x0020040016097984 */ /* 0x000fe80000000800 */
[----:B------:R-:W-:Y:S04]  /*07b0*/  LDS R10, [R22+0x2008] ;  /* 0x00200800160a7984 */ /* 0x000fe80000000800 */
[----:B------:R2:W-:Y:S04]  /*07c0*/  LDS R11, [R22+0x200c] ;  /* 0x00200c00160b7984 */ /* 0x0005e80000000800 */
[----:B------:R-:W-:Y:S04]  /*07d0*/  LDS R18, [R24+0x3000] ;  /* 0x0030000018127984 */ /* 0x000fe80000000800 */
[----:B------:R-:W-:Y:S04]  /*07e0*/  LDS R19, [R24+0x3004] ;  /* 0x0030040018137984 */ /* 0x000fe80000000800 */
[----:B------:R-:W-:Y:S04]  /*07f0*/  LDS R20, [R24+0x3008] ;  /* 0x0030080018147984 */ /* 0x000fe80000000800 */
[----:B------:R3:W-:Y:S01]  /*0800*/  LDS R21, [R24+0x300c] ;  /* 0x00300c0018157984 */ /* 0x0007e20000000800 */
[----:B------:R-:W-:Y:S01]  /*0810*/  LEA R26, R26, UR4, 0x3 ;  /* 0x000000041a1a7c11 */ /* 0x000fe2000f8e18ff */
[----:B------:R-:W-:Y:S01]  /*0820*/  BAR.SYNC.DEFER_BLOCKING 0x0 ;  /* 0x0000000000007b1d */ /* 0x000fe20000010000 */
[----:B-1----:R-:W-:Y:S01]  /*0830*/  SGXT.U32 R17, R23, 0x6 ;  /* 0x000000061711781a */ /* 0x002fe20000000000 */
[----:B------:R-:W-:Y:S01]  /*0840*/  IMAD.SHL.U32 R16, R0, 0x100, RZ ;  /* 0x0000010000107824 */ /* 0x000fe200078e00ff */
[----:B------:R-:W-:-:S02]  /*0850*/  PRMT R23, R3, 0x6540, R0 ;  /* 0x0000654003177816 */ /* 0x000fc40000000000 */
[----:B--2---:R-:W-:Y:S02]  /*0860*/  LEA R22, R17, UR4, 0x3 ;  /* 0x0000000411167c11 */ /* 0x004fe4000f8e18ff */
[----:B------:R-:W-:Y:S02]  /*0870*/  LOP3.LUT R17, R16, 0x40, R3, 0xfe, !PT ;  /* 0x0000004010117812 */ /* 0x000fe400078efe03 */
[----:B------:R-:W-:Y:S02]  /*0880*/  LOP3.LUT R25, R16, 0x80, R3, 0xfe, !PT ;  /* 0x0000008010197812 */ /* 0x000fe400078efe03 */
[----:B------:R-:W-:Y:S01]  /*0890*/  LOP3.LUT R27, R16, 0xc0, R3, 0xfe, !PT ;  /* 0x000000c0101b7812 */ /* 0x000fe200078efe03 */
[--C-:B------:R-:W-:Y:S01]  /*08a0*/  IMAD R23, R23, 0x24, R2.reuse ;  /* 0x0000002417177824 */ /* 0x100fe200078e0202 */
[----:B------:R-:W-:Y:S01]  /*08b0*/  ISETP.GE.AND P0, PT, R2, 0x24, PT ;  /* 0x000000240200780c */ /* 0x000fe20003f06270 */
[--C-:B------:R-:W-:Y:S01]  /*08c0*/  IMAD R17, R17, 0x24, R2.reuse ;  /* 0x0000002411117824 */ /* 0x100fe200078e0202 */
[----:B------:R-:W-:Y:S01]  /*08d0*/  LOP3.LUT R0, R3, 0x40, RZ, 0xfc, !PT ;  /* 0x0000004003007812 */ /* 0x000fe200078efcff */
[----:B------:R-:W-:-:S02]  /*08e0*/  IMAD R25, R25, 0x24, R2 ;  /* 0x0000002419197824 */ /* 0x000fc400078e0202 */
[----:B------:R-:W-:Y:S01]  /*08f0*/  IMAD R27, R27, 0x24, R2 ;  /* 0x000000241b1b7824 */ /* 0x000fe200078e0202 */
[----:B------:R-:W-:-:S04]  /*0900*/  LOP3.LUT R2, R3, 0x80, RZ, 0xfc, !PT ;  /* 0x0000008003027812 */ /* 0x000fc800078efcff */
[----:B---3--:R-:W-:Y:S02]  /*0910*/  LEA R24, R2, UR4, 0x3 ;  /* 0x0000000402187c11 */ /* 0x008fe4000f8e18ff */
[----:B------:R-:W-:Y:S01]  /*0920*/  LOP3.LUT R3, R3, 0xc0, RZ, 0xfc, !PT ;  /* 0x000000c003037812 */ /* 0x000fe200078efcff */
[----:B------:R1:W-:Y:S01]  /*0930*/  STS [R26], R8 ;  /* 0x000000081a007388 */ /* 0x0003e20000000800 */
[----:B------:R-:W-:Y:S01]  /*0940*/  BAR.SYNC.DEFER_BLOCKING 0x0 ;  /* 0x0000000000007b1d */ /* 0x000fe20000010000 */
[----:B-1----:R-:W-:Y:S02]  /*0950*/  LEA R8, R0, UR4, 0x3 ;  /* 0x0000000400087c11 */ /* 0x002fe4000f8e18ff */
[----:B------:R-:W-:-:S05]  /*0960*/  LEA R0, R3, UR4, 0x3 ;  /* 0x0000000403007c11 */ /* 0x000fca000f8e18ff */
[----:B------:R-:W1:Y:S01]  /*0970*/  LDC.64 R2, c[0x0][0x220] ;  /* 0x00008800ff027b82 */ /* 0x000e620000000a00 */
[----:B------:R1:W2:Y:S04]  /*0980*/  LDS R16, [R22] ;  /* 0x0000000016107984 */ /* 0x0002a80000000800 */
[----:B------:R-:W3:Y:S04]  /*0990*/  LDS R8, [R8] ;  /* 0x0000000008087984 */ /* 0x000ee80000000800 */
[----:B------:R-:W4:Y:S04]  /*09a0*/  LDS R24, [R24] ;  /* 0x0000000018187984 */ /* 0x000f280000000800 */
[----:B------:R-:W5:Y:S01]  /*09b0*/  LDS R0, [R0] ;  /* 0x0000000000007984 */ /* 0x000f620000000800 */
[----:B-1----:R-:W-:-:S04]  /*09c0*/  IMAD.WIDE R22, R23, 0x4, R2 ;  /* 0x0000000417167825 */ /* 0x002fc800078e0202 */
[--C-:B--2---:R-:W-:Y:S01]  /*09d0*/  FADD R12, R12, R16.reuse ;  /* 0x000000100c0c7221 */ /* 0x104fe20000000000 */
[--C-:B------:R-:W-:Y:S01]  /*09e0*/  FADD R13, R13, R16.reuse ;  /* 0x000000100d0d7221 */ /* 0x100fe20000000000 */
[--C-:B------:R-:W-:Y:S01]  /*09f0*/  FADD R14, R14, R16.reuse ;  /* 0x000000100e0e7221 */ /* 0x100fe20000000000 */
[----:B------:R-:W-:Y:S01]  /*0a00*/  FADD R15, R15, R16 ;  /* 0x000000100f0f7221 */ /* 0x000fe20000000000 */
[--C-:B---3--:R-:W-:Y:S01]  /*0a10*/  FADD R4, R4, R8.reuse ;  /* 0x0000000804047221 */ /* 0x108fe20000000000 */
[--C-:B------:R-:W-:Y:S01]  /*0a20*/  FADD R5, R5, R8.reuse ;  /* 0x0000000805057221 */ /* 0x100fe20000000000 */
[--C-:B------:R-:W-:Y:S01]  /*0a30*/  FADD R6, R6, R8.reuse ;  /* 0x0000000806067221 */ /* 0x100fe20000000000 */
[----:B------:R-:W-:Y:S01]  /*0a40*/  FADD R7, R7, R8 ;  /* 0x0000000807077221 */ /* 0x000fe20000000000 */
[----:B------:R-:W-:-:S04]  /*0a50*/  IMAD.WIDE R16, R17, 0x4, R2 ;  /* 0x0000000411107825 */ /* 0x000fc800078e0202 */
[--C-:B----4-:R-:W-:Y:S01]  /*0a60*/  FADD R8, R29, R24.reuse ;  /* 0x000000181d087221 */ /* 0x110fe20000000000 */
[--C-:B------:R-:W-:Y:S01]  /*0a70*/  FADD R9, R9, R24.reuse ;  /* 0x0000001809097221 */ /* 0x100fe20000000000 */
[--C-:B------:R-:W-:Y:S01]  /*0a80*/  FADD R10, R10, R24.reuse ;  /* 0x000000180a0a7221 */ /* 0x100fe20000000000 */
[----:B------:R-:W-:Y:S01]  /*0a90*/  FADD R11, R11, R24 ;  /* 0x000000180b0b7221 */ /* 0x000fe20000000000 */
[--C-:B------:R-:W-:Y:S01]  /*0aa0*/  IMAD.WIDE R24, R25, 0x4, R2.reuse ;  /* 0x0000000419187825 */ /* 0x100fe200078e0202 */
[----:B------:R5:W-:Y:S04]  /*0ab0*/  @!P0 STG.E.128 desc[UR6][R22.64], R12 ;  /* 0x0000000c16008986 */ /* 0x000be8000c101d06 */
[----:B------:R1:W-:Y:S01]  /*0ac0*/  @!P0 STG.E.128 desc[UR6][R16.64], R4 ;  /* 0x0000000410008986 */ /* 0x0003e2000c101d06 */
[----:B------:R-:W-:-:S03]  /*0ad0*/  IMAD.WIDE R2, R27, 0x4, R2 ;  /* 0x000000041b027825 */ /* 0x000fc600078e0202 */
[----:B------:R1:W-:Y:S01]  /*0ae0*/  @!P0 STG.E.128 desc[UR6][R24.64], R8 ;  /* 0x0000000818008986 */ /* 0x0003e2000c101d06 */
[--C-:B-----5:R-:W-:Y:S01]  /*0af0*/  FADD R12, R18, R0.reuse ;  /* 0x00000000120c7221 */ /* 0x120fe20000000000 */
[--C-:B------:R-:W-:Y:S01]  /*0b00*/  FADD R13, R19, R0.reuse ;  /* 0x00000000130d7221 */ /* 0x100fe20000000000 */
[--C-:B------:R-:W-:Y:S01]  /*0b10*/  FADD R14, R20, R0.reuse ;  /* 0x00000000140e7221 */ /* 0x100fe20000000000 */
[----:B------:R-:W-:Y:S01]  /*0b20*/  FADD R15, R21, R0 ;  /* 0x00000000150f7221 */ /* 0x000fe20000000000 */
[----:B------:R-:W-:Y:S06]  /*0b30*/  @P0 EXIT ;  /* 0x000000000000094d */ /* 0x000fec0003800000 */
[----:B------:R-:W-:Y:S01]  /*0b40*/  STG.E.128 desc[UR6][R2.64], R12 ;  /* 0x0000000c02007986 */ /* 0x000fe2000c101d06 */
[----:B------:R-:W-:Y:S05]  /*0b50*/  EXIT ;  /* 0x000000000000794d */ /* 0x000fea0003800000 */
.L_x_0:
[----:B------:R-:W-:-:S00]  /*0b60*/  BRA `(.L_x_0) ;  /* 0xfffffffc00fc7947 */ /* 0x000fc0000383ffff */
[----:B------:R-:W-:-:S00]  /*0b70*/  NOP ;  /* 0x0000000000007918 */ /* 0x000fc00000000000 */
        /* <DEDUP_REMOVED lines=8> */
.L_x_1:


//--------------------- .nv.shared.triton_poi_fused_convolution_12 --------------------------
	.section	.nv.shared.triton_poi_fused_convolution_12,"aw",@nobits
	.sectionflags	@""
	.align	16
	.zero		1024


//--------------------- .nv.constant0.triton_poi_fused_convolution_12 --------------------------
	.section	.nv.constant0.triton_poi_fused_convolution_12,"a",@progbits
	.sectionflags	@""
	.align	4
.nv.constant0.triton_poi_fused_convolution_12:
	.zero		560
